	.headerflags	@"EF_CUDA_TEXMODE_UNIFIED EF_CUDA_64BIT_ADDRESS EF_CUDA_ACCELERATORS EF_CUDA_SM90 EF_CUDA_VIRTUAL_SM(EF_CUDA_SM90)"
	.elftype	@"ET_EXEC"


//--------------------- .nv.info                  --------------------------
	.section	.nv.info,"",@"SHT_CUDA_INFO"
	.align	4


	//----- nvinfo : EIATTR_REGCOUNT
	.align		4
        /*0000*/ 	.byte	0x04, 0x2f
        /*0002*/ 	.short	(.L_1 - .L_0)
	.align		4
.L_0:
        /*0004*/ 	.word	index@(triton_poi_fused__to_copy_1)
        /*0008*/ 	.word	0x00000008


	//----- nvinfo : EIATTR_MIN_STACK_SIZE
	.align		4
.L_1:
        /*000c*/ 	.byte	0x04, 0x12
        /*000e*/ 	.short	(.L_3 - .L_2)
	.align		4
.L_2:
        /*0010*/ 	.word	index@(triton_poi_fused__to_copy_1)
        /*0014*/ 	.word	0x00000000


	//----- nvinfo : EIATTR_FRAME_SIZE
	.align		4
.L_3:
        /*0018*/ 	.byte	0x04, 0x11
        /*001a*/ 	.short	(.L_5 - .L_4)
	.align		4
.L_4:
        /*001c*/ 	.word	index@(triton_poi_fused__to_copy_1)
        /*0020*/ 	.word	0x00000000


	//----- nvinfo : EIATTR_MIN_STACK_SIZE
	.align		4
.L_5:
        /*0024*/ 	.byte	0x04, 0x12
        /*0026*/ 	.short	(.L_7 - .L_6)
	.align		4
.L_6:
        /*0028*/ 	.word	index@(triton_poi_fused__to_copy_1)
        /*002c*/ 	.word	0x00000000
.L_7:


//--------------------- .nv.info.triton_poi_fused__to_copy_1 --------------------------
	.section	.nv.info.triton_poi_fused__to_copy_1,"",@"SHT_CUDA_INFO"
	.sectionflags	@""
	.align	4


	//----- nvinfo : EIATTR_CUDA_API_VERSION
	.align		4
        /*0000*/ 	.byte	0x04, 0x37
        /*0002*/ 	.short	(.L_9 - .L_8)
.L_8:
        /*0004*/ 	.word	0x0000007c


	//----- nvinfo : EIATTR_KPARAM_INFO
	.align		4
.L_9:
        /*0008*/ 	.byte	0x04, 0x17
        /*000a*/ 	.short	(.L_11 - .L_10)
.L_10:
        /*000c*/ 	.word	0x00000000
        /*0010*/ 	.short	0x0002
        /*0012*/ 	.short	0x0010
        /*0014*/ 	.byte	0x00, 0xf4, 0x21, 0x00


	//----- nvinfo : EIATTR_KPARAM_INFO
	.align		4
.L_11:
        /*0018*/ 	.byte	0x04, 0x17
        /*001a*/ 	.short	(.L_13 - .L_12)
.L_12:
        /*001c*/ 	.word	0x00000000
        /*0020*/ 	.short	0x0001
        /*0022*/ 	.short	0x0008
        /*0024*/ 	.byte	0x00, 0xf0, 0x11, 0x00


	//----- nvinfo : EIATTR_KPARAM_INFO
	.align		4
.L_13:
        /*0028*/ 	.byte	0x04, 0x17
        /*002a*/ 	.short	(.L_15 - .L_14)
.L_14:
        /*002c*/ 	.word	0x00000000
        /*0030*/ 	.short	0x0000
        /*0032*/ 	.short	0x0000
        /*0034*/ 	.byte	0x00, 0xf4, 0x21, 0x00


	//----- nvinfo : EIATTR_SPARSE_MMA_MASK
	.align		4
.L_15:
        /*0038*/ 	.byte	0x03, 0x50
        /*003a*/ 	.short	0x0000


	//----- nvinfo : EIATTR_MAXREG_COUNT
	.align		4
        /*003c*/ 	.byte	0x03, 0x1b
        /*003e*/ 	.short	0x00ff


	//----- nvinfo : EIATTR_EXIT_INSTR_OFFSETS
	.align		4
        /*0040*/ 	.byte	0x04, 0x1c
        /*0042*/ 	.short	(.L_17 - .L_16)


	//   ....[0]....
.L_16:
        /*0044*/ 	.word	0x00000090


	//   ....[1]....
        /*0048*/ 	.word	0x000000d0


	//----- nvinfo : EIATTR_REQNTID
	.align		4
.L_17:
        /*004c*/ 	.byte	0x04, 0x10
        /*004e*/ 	.short	(.L_19 - .L_18)
.L_18:
        /*0050*/ 	.word	0x00000040
        /*0054*/ 	.word	0x00000001
        /*0058*/ 	.word	0x00000001


	//----- nvinfo : EIATTR_CBANK_PARAM_SIZE
	.align		4
.L_19:
        /*005c*/ 	.byte	0x03, 0x19
        /*005e*/ 	.short	0x0018


	//----- nvinfo : EIATTR_PARAM_CBANK
	.align		4
        /*0060*/ 	.byte	0x04, 0x0a
        /*0062*/ 	.short	(.L_21 - .L_20)
	.align		4
.L_20:
        /*0064*/ 	.word	index@(.nv.constant0.triton_poi_fused__to_copy_1)
        /*0068*/ 	.short	0x0210
        /*006a*/ 	.short	0x0018


	//----- nvinfo : EIATTR_SW_WAR
	.align		4
.L_21:
        /*006c*/ 	.byte	0x04, 0x36
        /*006e*/ 	.short	(.L_23 - .L_22)
.L_22:
        /*0070*/ 	.word	0x00000008
.L_23:


//--------------------- .nv.callgraph             --------------------------
	.section	.nv.callgraph,"",@"SHT_CUDA_CALLGRAPH"
	.align	4
	.sectionentsize	8
	.align		4
        /*0000*/ 	.word	0x00000000
	.align		4
        /*0004*/ 	.word	0xffffffff
	.align		4
        /*0008*/ 	.word	0x00000000
	.align		4
        /*000c*/ 	.word	0xfffffffe
	.align		4
        /*0010*/ 	.word	0x00000000
	.align		4
        /*0014*/ 	.word	0xfffffffd
	.align		4
        /*0018*/ 	.word	0x00000000
	.align		4
        /*001c*/ 	.word	0xfffffffc


//--------------------- .text.triton_poi_fused__to_copy_1 --------------------------
	.section	.text.triton_poi_fused__to_copy_1,"ax",@progbits
	.align	128
        .global         triton_poi_fused__to_copy_1
        .type           triton_poi_fused__to_copy_1,@function
        .size           triton_poi_fused__to_copy_1,(.L_x_1 - triton_poi_fused__to_copy_1)
        .other          triton_poi_fused__to_copy_1,@"STO_CUDA_ENTRY STV_DEFAULT"
triton_poi_fused__to_copy_1:
.text.triton_poi_fused__to_copy_1:
[----:B------:R-:W0:Y:S02]  /*0000*/  LDC R1, c[0x0][0x28] ;  /* 0x00000a00ff017b82 */ /* 0x000e240000000800 */
[----:B------:R-:W1:Y:S01]  /*0010*/  S2R R0, SR_TID.X ;  /* 0x0000000000007919 */ /* 0x000e620000002100 */
[----:B------:R-:W2:Y:S01]  /*0020*/  LDC.64 R2, c[0x0][0x210] ;  /* 0x00008400ff027b82 */ /* 0x000ea20000000a00 */
[----:B------:R-:W-:Y:S01]  /*0030*/  ULDC UR4, c[0x0][0x218] ;  /* 0x0000860000047ab9 */ /* 0x000fe20000000800 */
[----:B------:R-:W3:Y:S01]  /*0040*/  S2R R5, SR_CTAID.X ;  /* 0x0000000000057919 */ /* 0x000ee20000002500 */
[----:B-1----:R-:W-:-:S05]  /*0050*/  LOP3.LUT R0, R0, 0x3f, RZ, 0xc0, !PT ;  /* 0x0000003f00007812 */ /* 0x002fca00078ec0ff */
[----:B---3--:R-:W-:-:S04]  /*0060*/  IMAD R5, R5, 0x40, R0 ;  /* 0x0000004005057824 */ /* 0x008fc800078e0200 */
[C---:B--2---:R-:W-:Y:S01]  /*0070*/  IMAD.WIDE R2, R5.reuse, 0x4, R2 ;  /* 0x0000000405027825 */ /* 0x044fe200078e0202 */
[----:B------:R-:W-:-:S13]  /*0080*/  ISETP.GE.AND P0, PT, R5, UR4, PT ;  /* 0x0000000405007c0c */ /* 0x000fda000bf06270 */
[----:B------:R-:W-:Y:S05]  /*0090*/  @P0 EXIT ;  /* 0x000000000000094d */ /* 0x000fea0003800000 */
[----:B------:R-:W-:Y:S01]  /*00a0*/  I2FP.F32.S32 R5, R5 ;  /* 0x0000000500057245 */ /* 0x000fe20000201400 */
[----:B------:R-:W-:-:S04]  /*00b0*/  ULDC.64 UR4, c[0x0][0x208] ;  /* 0x0000820000047ab9 */ /* 0x000fc80000000a00 */
[----:B------:R-:W-:Y:S01]  /*00c0*/  STG.E desc[UR4][R2.64], R5 ;  /* 0x0000000502007986 */ /* 0x000fe2000c101904 */
[----:B------:R-:W-:Y:S05]  /*00d0*/  EXIT ;  /* 0x000000000000794d */ /* 0x000fea0003800000 */
.L_x_0:
[----:B------:R-:W-:-:S00]  /*00e0*/  BRA `(.L_x_0) ;  /* 0xfffffffc00fc7947 */ /* 0x000fc0000383ffff */
[----:B------:R-:W-:-:S00]  /*00f0*/  NOP ;  /* 0x0000000000007918 */ /* 0x000fc00000000000 */
        /* <DEDUP_REMOVED lines=8> */
.L_x_1:


//--------------------- .nv.constant0.triton_poi_fused__to_copy_1 --------------------------
	.section	.nv.constant0.triton_poi_fused__to_copy_1,"a",@progbits
	.sectionflags	@""
	.align	4
.nv.constant0.triton_poi_fused__to_copy_1:
	.zero		552
